//
// Generated by NVIDIA NVVM Compiler
//
// Compiler Build ID: CL-36424714
// Cuda compilation tools, release 13.0, V13.0.88
// Based on NVVM 20.0.0
//

.version 9.0
.target sm_100
.address_size 64

	// .globl	_Z15tensorLeakyReluPfS_fl

.visible .entry _Z15tensorLeakyReluPfS_fl(
	.param .u64 .ptr .align 1 _Z15tensorLeakyReluPfS_fl_param_0,
	.param .u64 .ptr .align 1 _Z15tensorLeakyReluPfS_fl_param_1,
	.param .f32 _Z15tensorLeakyReluPfS_fl_param_2,
	.param .u64 _Z15tensorLeakyReluPfS_fl_param_3
)
{
	.reg .pred 	%p<3>;
	.reg .b32 	%r<5>;
	.reg .b32 	%f<4>;
	.reg .b64 	%rd<13>;

	ld.param.u64 	%rd3, [_Z15tensorLeakyReluPfS_fl_param_0];
	ld.param.u64 	%rd4, [_Z15tensorLeakyReluPfS_fl_param_1];
	ld.param.f32 	%f2, [_Z15tensorLeakyReluPfS_fl_param_2];
	ld.param.u64 	%rd5, [_Z15tensorLeakyReluPfS_fl_param_3];
	cvta.to.global.u64 	%rd1, %rd4;
	mov.u32 	%r1, %ntid.x;
	mov.u32 	%r2, %ctaid.x;
	mov.u32 	%r3, %tid.x;
	mad.lo.s32 	%r4, %r1, %r2, %r3;
	cvt.s64.s32 	%rd2, %r4;
	setp.le.s64 	%p1, %rd5, %rd2;
	@%p1 bra 	$L__BB0_4;
	cvta.to.global.u64 	%rd6, %rd3;
	shl.b64 	%rd7, %rd2, 2;
	add.s64 	%rd8, %rd6, %rd7;
	ld.global.f32 	%f1, [%rd8];
	setp.geu.f32 	%p2, %f1, 0f00000000;
	@%p2 bra 	$L__BB0_3;
	mul.f32 	%f3, %f2, %f1;
	add.s64 	%rd12, %rd1, %rd7;
	st.global.f32 	[%rd12], %f3;
	bra.uni 	$L__BB0_4;
$L__BB0_3:
	add.s64 	%rd10, %rd1, %rd7;
	st.global.f32 	[%rd10], %f1;
$L__BB0_4:
	ret;

}


// ===== COMPILED SASS (sm_100) =====

	.target	sm_100

	.elftype	@"ET_EXEC"


//--------------------- .note.nv.tkinfo           --------------------------
	.section	.note.nv.tkinfo,"",@"SHT_NOTE"
	.sectionflags	@"SHF_NOTE_NV_TKINFO"
	.tkinfo
        /*0018*/ 	.word	0x00000002
        /*0030*/ 	.string	""
        /*0030*/ 	.string	"ptxas"
        /*0030*/ 	.string	"Cuda compilation tools, release 13.0, V13.0.88"
        /*0030*/ 	.string	"Build cuda_13.0.r13.0/compiler.36424714_0"
        /*0030*/ 	.string	"-arch sm_100 -m 64 "



//--------------------- .note.nv.cuinfo           --------------------------
	.section	.note.nv.cuinfo,"",@"SHT_NOTE"
	.sectionflags	@"SHF_NOTE_NV_CUINFO"
        /*0018*/ 	.short	0x0002
        /*001a*/ 	.short	0x0064
        /*001c*/ 	.short	0x0082
	.zero		2


//--------------------- .nv.info                  --------------------------
	.section	.nv.info,"",@"SHT_CUDA_INFO"
	.align	4


	//----- nvinfo : EIATTR_REGCOUNT
	.align		4
        /*0000*/ 	.byte	0x04, 0x2f
        /*0002*/ 	.short	(.L_1 - .L_0)
	.align		4
.L_0:
        /*0004*/ 	.word	index@(_Z15tensorLeakyReluPfS_fl)
        /*0008*/ 	.word	0x0000000e


	//----- nvinfo : EIATTR_FRAME_SIZE
	.align		4
.L_1:
        /*000c*/ 	.byte	0x04, 0x11
        /*000e*/ 	.short	(.L_3 - .L_2)
	.align		4
.L_2:
        /*0010*/ 	.word	index@(_Z15tensorLeakyReluPfS_fl)
        /*0014*/ 	.word	0x00000000


	//----- nvinfo : EIATTR_MIN_STACK_SIZE
	.align		4
.L_3:
        /*0018*/ 	.byte	0x04, 0x12
        /*001a*/ 	.short	(.L_5 - .L_4)
	.align		4
.L_4:
        /*001c*/ 	.word	index@(_Z15tensorLeakyReluPfS_fl)
        /*0020*/ 	.word	0x00000000
.L_5:


//--------------------- .nv.compat                --------------------------
	.section	.nv.compat,"",@"SHT_CUDA_COMPAT_INFO"
	.align	4
        /*0000*/ 	.byte	0x02, 0x09, 0x00, 0x00, 0x02, 0x02, 0x01, 0x00, 0x02, 0x05, 0x05, 0x00, 0x03, 0x07, 0x01, 0x01
        /*0010*/ 	.byte	0x02, 0x03, 0x00, 0x00, 0x02, 0x06, 0x01, 0x00, 0x04, 0x0b, 0x08, 0x00, 0x09, 0x00, 0x00, 0x00
        /*0020*/ 	.byte	0x00, 0x00, 0x00, 0x00


//--------------------- .nv.info._Z15tensorLeakyReluPfS_fl --------------------------
	.section	.nv.info._Z15tensorLeakyReluPfS_fl,"",@"SHT_CUDA_INFO"
	.sectionflags	@""
	.align	4


	//----- nvinfo : EIATTR_CUDA_API_VERSION
	.align		4
        /*0000*/ 	.byte	0x04, 0x37
        /*0002*/ 	.short	(.L_7 - .L_6)
.L_6:
        /*0004*/ 	.word	0x00000082


	//----- nvinfo : EIATTR_KPARAM_INFO
	.align		4
.L_7:
        /*0008*/ 	.byte	0x04, 0x17
        /*000a*/ 	.short	(.L_9 - .L_8)
.L_8:
        /*000c*/ 	.word	0x00000000
        /*0010*/ 	.short	0x0003
        /*0012*/ 	.short	0x0018
        /*0014*/ 	.byte	0x00, 0xf0, 0x21, 0x00


	//----- nvinfo : EIATTR_KPARAM_INFO
	.align		4
.L_9:
        /*0018*/ 	.byte	0x04, 0x17
        /*001a*/ 	.short	(.L_11 - .L_10)
.L_10:
        /*001c*/ 	.word	0x00000000
        /*0020*/ 	.short	0x0002
        /*0022*/ 	.short	0x0010
        /*0024*/ 	.byte	0x00, 0xf0, 0x11, 0x00


	//----- nvinfo : EIATTR_KPARAM_INFO
	.align		4
.L_11:
        /*0028*/ 	.byte	0x04, 0x17
        /*002a*/ 	.short	(.L_13 - .L_12)
.L_12:
        /*002c*/ 	.word	0x00000000
        /*0030*/ 	.short	0x0001
        /*0032*/ 	.short	0x0008
        /*0034*/ 	.byte	0x00, 0xf5, 0x21, 0x00


	//----- nvinfo : EIATTR_KPARAM_INFO
	.align		4
.L_13:
        /*0038*/ 	.byte	0x04, 0x17
        /*003a*/ 	.short	(.L_15 - .L_14)
.L_14:
        /*003c*/ 	.word	0x00000000
        /*0040*/ 	.short	0x0000
        /*0042*/ 	.short	0x0000
        /*0044*/ 	.byte	0x00, 0xf5, 0x21, 0x00


	//----- nvinfo : EIATTR_SPARSE_MMA_MASK
	.align		4
.L_15:
        /*0048*/ 	.byte	0x03, 0x50
        /*004a*/ 	.short	0x0000


	//----- nvinfo : EIATTR_MAXREG_COUNT
	.align		4
        /*004c*/ 	.byte	0x03, 0x1b
        /*004e*/ 	.short	0x00ff


	//----- nvinfo : EIATTR_MERCURY_ISA_VERSION
	.align		4
        /*0050*/ 	.byte	0x03, 0x5f
        /*0052*/ 	.short	0x0101


	//----- nvinfo : EIATTR_VRC_CTA_INIT_COUNT
	.align		4
        /*0054*/ 	.byte	0x02, 0x4a
	.zero		1
	.zero		1


	//----- nvinfo : EIATTR_EXIT_INSTR_OFFSETS
	.align		4
        /*0058*/ 	.byte	0x04, 0x1c
        /*005a*/ 	.short	(.L_17 - .L_16)


	//   ....[0]....
.L_16:
        /*005c*/ 	.word	0x00000090


	//   ....[1]....
        /*0060*/ 	.word	0x00000180


	//   ....[2]....
        /*0064*/ 	.word	0x000001d0


	//----- nvinfo : EIATTR_CBANK_PARAM_SIZE
	.align		4
.L_17:
        /*0068*/ 	.byte	0x03, 0x19
        /*006a*/ 	.short	0x0020


	//----- nvinfo : EIATTR_PARAM_CBANK
	.align		4
        /*006c*/ 	.byte	0x04, 0x0a
        /*006e*/ 	.short	(.L_19 - .L_18)
	.align		4
.L_18:
        /*0070*/ 	.word	index@(.nv.constant0._Z15tensorLeakyReluPfS_fl)
        /*0074*/ 	.short	0x0380
        /*0076*/ 	.short	0x0020


	//----- nvinfo : EIATTR_SW_WAR
	.align		4
.L_19:
        /*0078*/ 	.byte	0x04, 0x36
        /*007a*/ 	.short	(.L_21 - .L_20)
.L_20:
        /*007c*/ 	.word	0x00000008
.L_21:


//--------------------- .nv.callgraph             --------------------------
	.section	.nv.callgraph,"",@"SHT_CUDA_CALLGRAPH"
	.align	4
	.sectionentsize	8
	.align		4
        /*0000*/ 	.word	0x00000000
	.align		4
        /*0004*/ 	.word	0xffffffff
	.align		4
        /*0008*/ 	.word	0x00000000
	.align		4
        /*000c*/ 	.word	0xfffffffe
	.align		4
        /*0010*/ 	.word	0x00000000
	.align		4
        /*0014*/ 	.word	0xfffffffd
	.align		4
        /*0018*/ 	.word	0x00000000
	.align		4
        /*001c*/ 	.word	0xfffffffc


//--------------------- .text._Z15tensorLeakyReluPfS_fl --------------------------
	.section	.text._Z15tensorLeakyReluPfS_fl,"ax",@progbits
	.align	128
        .global         _Z15tensorLeakyReluPfS_fl
        .type           _Z15tensorLeakyReluPfS_fl,@function
        .size           _Z15tensorLeakyReluPfS_fl,(.L_x_1 - _Z15tensorLeakyReluPfS_fl)
        .other          _Z15tensorLeakyReluPfS_fl,@"STO_CUDA_ENTRY STV_DEFAULT"
_Z15tensorLeakyReluPfS_fl:
.text._Z15tensorLeakyReluPfS_fl:
[----:B------:R-:W-:Y:S01]  /*0000*/  LDC R1, c[0x0][0x37c] ;  /* 0x0000df00ff017b82 */ /* 0x000fe20000000800 */
[----:B------:R-:W0:Y:S01]  /*0010*/  S2R R0, SR_CTAID.X ;  /* 0x0000000000007919 */ /* 0x000e220000002500 */
[----:B------:R-:W0:Y:S01]  /*0020*/  LDCU UR4, c[0x0][0x360] ;  /* 0x00006c00ff0477ac */ /* 0x000e220008000800 */
[----:B------:R-:W0:Y:S01]  /*0030*/  S2R R3, SR_TID.X ;  /* 0x0000000000037919 */ /* 0x000e220000002100 */
[----:B------:R-:W1:Y:S01]  /*0040*/  LDCU.64 UR6, c[0x0][0x398] ;  /* 0x00007300ff0677ac */ /* 0x000e620008000a00 */
[----:B0-----:R-:W-:-:S05]  /*0050*/  IMAD R0, R0, UR4, R3 ;  /* 0x0000000400007c24 */ /* 0x001fca000f8e0203 */
[----:B-1----:R-:W-:Y:S02]  /*0060*/  ISETP.GE.U32.AND P0, PT, R0, UR6, PT ;  /* 0x0000000600007c0c */ /* 0x002fe4000bf06070 */
[----:B------:R-:W-:-:S04]  /*0070*/  SHF.R.S32.HI R3, RZ, 0x1f, R0 ;  /* 0x0000001fff037819 */ /* 0x000fc80000011400 */
[----:B------:R-:W-:-:S13]  /*0080*/  ISETP.GE.AND.EX P0, PT, R3, UR7, PT, P0 ;  /* 0x0000000703007c0c */ /* 0x000fda000bf06300 */
[----:B------:R-:W-:Y:S05]  /*0090*/  @P0 EXIT ;  /* 0x000000000000094d */ /* 0x000fea0003800000 */
[----:B------:R-:W0:Y:S01]  /*00a0*/  LDCU.64 UR6, c[0x0][0x380] ;  /* 0x00007000ff0677ac */ /* 0x000e220008000a00 */
[C---:B------:R-:W-:Y:S01]  /*00b0*/  IMAD.SHL.U32 R11, R0.reuse, 0x4, RZ ;  /* 0x00000004000b7824 */ /* 0x040fe200078e00ff */
[----:B------:R-:W-:Y:S01]  /*00c0*/  SHF.L.U64.HI R0, R0, 0x2, R3 ;  /* 0x0000000200007819 */ /* 0x000fe20000010203 */
[----:B------:R-:W1:Y:S03]  /*00d0*/  LDCU.64 UR4, c[0x0][0x358] ;  /* 0x00006b00ff0477ac */ /* 0x000e660008000a00 */
[----:B0-----:R-:W-:-:S04]  /*00e0*/  IADD3 R2, P0, PT, R11, UR6, RZ ;  /* 0x000000060b027c10 */ /* 0x001fc8000ff1e0ff */
[----:B------:R-:W-:-:S05]  /*00f0*/  IADD3.X R3, PT, PT, R0, UR7, RZ, P0, !PT ;  /* 0x0000000700037c10 */ /* 0x000fca00087fe4ff */
[----:B-1----:R-:W2:Y:S02]  /*0100*/  LDG.E R7, desc[UR4][R2.64] ;  /* 0x0000000402077981 */ /* 0x002ea4000c1e1900 */
[----:B--2---:R-:W-:-:S13]  /*0110*/  FSETP.GEU.AND P0, PT, R7, RZ, PT ;  /* 0x000000ff0700720b */ /* 0x004fda0003f0e000 */
[----:B------:R-:W0:Y:S08]  /*0120*/  @!P0 LDC.64 R4, c[0x0][0x388] ;  /* 0x0000e200ff048b82 */ /* 0x000e300000000a00 */
[----:B------:R-:W1:Y:S01]  /*0130*/  @!P0 LDC R6, c[0x0][0x390] ;  /* 0x0000e400ff068b82 */ /* 0x000e620000000800 */
[----:B0-----:R-:W-:-:S05]  /*0140*/  @!P0 IADD3 R4, P1, PT, R11, R4, RZ ;  /* 0x000000040b048210 */ /* 0x001fca0007f3e0ff */
[----:B------:R-:W-:Y:S02]  /*0150*/  @!P0 IMAD.X R5, R0, 0x1, R5, P1 ;  /* 0x0000000100058824 */ /* 0x000fe400008e0605 */
[----:B-1----:R-:W-:-:S05]  /*0160*/  @!P0 FMUL R9, R7, R6 ;  /* 0x0000000607098220 */ /* 0x002fca0000400000 */
[----:B------:R0:W-:Y:S01]  /*0170*/  @!P0 STG.E desc[UR4][R4.64], R9 ;  /* 0x0000000904008986 */ /* 0x0001e2000c101904 */
[----:B------:R-:W-:Y:S05]  /*0180*/  @!P0 EXIT ;  /* 0x000000000000894d */ /* 0x000fea0003800000 */
[----:B------:R-:W1:Y:S02]  /*0190*/  LDCU.64 UR6, c[0x0][0x388] ;  /* 0x00007100ff0677ac */ /* 0x000e640008000a00 */
[----:B-1----:R-:W-:-:S04]  /*01a0*/  IADD3 R2, P0, PT, R11, UR6, RZ ;  /* 0x000000060b027c10 */ /* 0x002fc8000ff1e0ff */
[----:B------:R-:W-:-:S05]  /*01b0*/  IADD3.X R3, PT, PT, R0, UR7, RZ, P0, !PT ;  /* 0x0000000700037c10 */ /* 0x000fca00087fe4ff */
[----:B------:R-:W-:Y:S01]  /*01c0*/  STG.E desc[UR4][R2.64], R7 ;  /* 0x0000000702007986 */ /* 0x000fe2000c101904 */
[----:B------:R-:W-:Y:S05]  /*01d0*/  EXIT ;  /* 0x000000000000794d */ /* 0x000fea0003800000 */
.L_x_0:
[----:B------:R-:W-:-:S00]  /*01e0*/  BRA `(.L_x_0) ;  /* 0xfffffffc00fc7947 */ /* 0x000fc0000383ffff */
[----:B------:R-:W-:-:S00]  /*01f0*/  NOP ;  /* 0x0000000000007918 */ /* 0x000fc00000000000 */
        /* <DEDUP_REMOVED lines=8> */
.L_x_1:


//--------------------- .nv.shared.reserved.0     --------------------------
	.section	.nv.shared.reserved.0,"aw",@nobits
	.weak		__nv_reservedSMEM_offset_0_alias
	.size		__nv_reservedSMEM_offset_0_alias, 0, 64
	.other		__nv_reservedSMEM_offset_0_alias,@"STO_CUDA_RESERVED_SHARED STV_DEFAULT"
__nv_reservedSMEM_offset_0_alias:
	.zero		0
	.zero		64


//--------------------- .nv.constant0._Z15tensorLeakyReluPfS_fl --------------------------
	.section	.nv.constant0._Z15tensorLeakyReluPfS_fl,"a",@progbits
	.sectionflags	@""
	.align	4
.nv.constant0._Z15tensorLeakyReluPfS_fl:
	.zero		928


//--------------------- SYMBOLS --------------------------

	.type		.nv.reservedSmem.offset0,@object
	.size		.nv.reservedSmem.offset0,0x4
